//
// Generated by NVIDIA NVVM Compiler
//
// Compiler Build ID: CL-36424714
// Cuda compilation tools, release 13.0, V13.0.88
// Based on NVVM 20.0.0
//

.version 9.0
.target sm_100
.address_size 64

	// .globl	_Z16cudaKernelCalcPIjdPd
.extern .shared .align 16 .b8 tmpBlockResults[];
.extern .shared .align 16 .b8 tmpBlockReduction[];

.visible .entry _Z16cudaKernelCalcPIjdPd(
	.param .u32 _Z16cudaKernelCalcPIjdPd_param_0,
	.param .f64 _Z16cudaKernelCalcPIjdPd_param_1,
	.param .u64 .ptr .align 1 _Z16cudaKernelCalcPIjdPd_param_2
)
{
	.reg .pred 	%p<7>;
	.reg .b32 	%r<15>;
	.reg .b64 	%rd<5>;
	.reg .b64 	%fd<12>;

	ld.param.u32 	%r8, [_Z16cudaKernelCalcPIjdPd_param_0];
	ld.param.f64 	%fd1, [_Z16cudaKernelCalcPIjdPd_param_1];
	ld.param.u64 	%rd1, [_Z16cudaKernelCalcPIjdPd_param_2];
	mov.u32 	%r14, %ntid.x;
	mov.u32 	%r2, %ctaid.x;
	mov.u32 	%r3, %tid.x;
	mad.lo.s32 	%r4, %r14, %r2, %r3;
	cvt.rn.f64.u32 	%fd2, %r4;
	add.f64 	%fd3, %fd2, 0d3FE0000000000000;
	mul.f64 	%fd4, %fd1, %fd3;
	fma.rn.f64 	%fd5, %fd4, %fd4, 0d3FF0000000000000;
	mov.f64 	%fd6, 0d4010000000000000;
	div.rn.f64 	%fd7, %fd6, %fd5;
	shl.b32 	%r9, %r3, 3;
	mov.u32 	%r10, tmpBlockResults;
	add.s32 	%r5, %r10, %r9;
	st.shared.f64 	[%r5], %fd7;
	bar.sync 	0;
	setp.lt.u32 	%p1, %r14, 2;
	@%p1 bra 	$L__BB0_4;
$L__BB0_1:
	shr.u32 	%r7, %r14, 1;
	setp.ge.u32 	%p2, %r3, %r7;
	add.s32 	%r11, %r7, %r4;
	setp.ge.u32 	%p3, %r11, %r8;
	or.pred  	%p4, %p2, %p3;
	@%p4 bra 	$L__BB0_3;
	shl.b32 	%r12, %r7, 3;
	add.s32 	%r13, %r5, %r12;
	ld.shared.f64 	%fd8, [%r13];
	ld.shared.f64 	%fd9, [%r5];
	add.f64 	%fd10, %fd8, %fd9;
	st.shared.f64 	[%r5], %fd10;
$L__BB0_3:
	bar.sync 	0;
	setp.gt.u32 	%p5, %r14, 3;
	mov.u32 	%r14, %r7;
	@%p5 bra 	$L__BB0_1;
$L__BB0_4:
	setp.ne.s32 	%p6, %r3, 0;
	@%p6 bra 	$L__BB0_6;
	ld.shared.f64 	%fd11, [tmpBlockResults];
	cvta.to.global.u64 	%rd2, %rd1;
	mul.wide.u32 	%rd3, %r2, 8;
	add.s64 	%rd4, %rd2, %rd3;
	st.global.f64 	[%rd4], %fd11;
$L__BB0_6:
	ret;

}
	// .globl	_Z24cudaKernelReductionPhasejPdS_
.visible .entry _Z24cudaKernelReductionPhasejPdS_(
	.param .u32 _Z24cudaKernelReductionPhasejPdS__param_0,
	.param .u64 .ptr .align 1 _Z24cudaKernelReductionPhasejPdS__param_1,
	.param .u64 .ptr .align 1 _Z24cudaKernelReductionPhasejPdS__param_2
)
{
	.reg .pred 	%p<6>;
	.reg .b32 	%r<16>;
	.reg .b64 	%rd<9>;
	.reg .b64 	%fd<6>;

	ld.param.u32 	%r8, [_Z24cudaKernelReductionPhasejPdS__param_0];
	ld.param.u64 	%rd2, [_Z24cudaKernelReductionPhasejPdS__param_1];
	ld.param.u64 	%rd1, [_Z24cudaKernelReductionPhasejPdS__param_2];
	cvta.to.global.u64 	%rd3, %rd2;
	mov.u32 	%r9, %ntid.x;
	mov.u32 	%r1, %ctaid.x;
	mov.u32 	%r2, %tid.x;
	mad.lo.s32 	%r3, %r9, %r1, %r2;
	mul.wide.u32 	%rd4, %r3, 8;
	add.s64 	%rd5, %rd3, %rd4;
	ld.global.f64 	%fd1, [%rd5];
	shl.b32 	%r10, %r2, 3;
	mov.u32 	%r11, tmpBlockReduction;
	add.s32 	%r4, %r11, %r10;
	st.shared.f64 	[%r4], %fd1;
	bar.sync 	0;
	add.s32 	%r15, %r9, 1;
$L__BB1_1:
	shr.u32 	%r7, %r15, 1;
	setp.ge.u32 	%p1, %r2, %r7;
	add.s32 	%r12, %r7, %r3;
	setp.ge.u32 	%p2, %r12, %r8;
	or.pred  	%p3, %p1, %p2;
	@%p3 bra 	$L__BB1_3;
	shl.b32 	%r13, %r7, 3;
	add.s32 	%r14, %r4, %r13;
	ld.shared.f64 	%fd2, [%r14];
	ld.shared.f64 	%fd3, [%r4];
	add.f64 	%fd4, %fd2, %fd3;
	st.shared.f64 	[%r4], %fd4;
$L__BB1_3:
	bar.sync 	0;
	setp.gt.u32 	%p4, %r15, 3;
	mov.u32 	%r15, %r7;
	@%p4 bra 	$L__BB1_1;
	setp.ne.s32 	%p5, %r2, 0;
	@%p5 bra 	$L__BB1_6;
	ld.shared.f64 	%fd5, [tmpBlockReduction];
	cvta.to.global.u64 	%rd6, %rd1;
	mul.wide.u32 	%rd7, %r1, 8;
	add.s64 	%rd8, %rd6, %rd7;
	st.global.f64 	[%rd8], %fd5;
$L__BB1_6:
	ret;

}


// ===== COMPILED SASS (sm_100) =====

	.target	sm_100

	.elftype	@"ET_EXEC"


//--------------------- .note.nv.tkinfo           --------------------------
	.section	.note.nv.tkinfo,"",@"SHT_NOTE"
	.sectionflags	@"SHF_NOTE_NV_TKINFO"
	.tkinfo
        /*0018*/ 	.word	0x00000002
        /*0030*/ 	.string	""
        /*0030*/ 	.string	"ptxas"
        /*0030*/ 	.string	"Cuda compilation tools, release 13.0, V13.0.88"
        /*0030*/ 	.string	"Build cuda_13.0.r13.0/compiler.36424714_0"
        /*0030*/ 	.string	"-arch sm_100 -m 64 "



//--------------------- .note.nv.cuinfo           --------------------------
	.section	.note.nv.cuinfo,"",@"SHT_NOTE"
	.sectionflags	@"SHF_NOTE_NV_CUINFO"
        /*0018*/ 	.short	0x0002
        /*001a*/ 	.short	0x0064
        /*001c*/ 	.short	0x0082
	.zero		2


//--------------------- .nv.info                  --------------------------
	.section	.nv.info,"",@"SHT_CUDA_INFO"
	.align	4


	//----- nvinfo : EIATTR_REGCOUNT
	.align		4
        /*0000*/ 	.byte	0x04, 0x2f
        /*0002*/ 	.short	(.L_1 - .L_0)
	.align		4
.L_0:
        /*0004*/ 	.word	index@(_Z16cudaKernelCalcPIjdPd)
        /*0008*/ 	.word	0x00000018


	//----- nvinfo : EIATTR_FRAME_SIZE
	.align		4
.L_1:
        /*000c*/ 	.byte	0x04, 0x11
        /*000e*/ 	.short	(.L_3 - .L_2)
	.align		4
.L_2:
        /*0010*/ 	.word	index@($__internal_0_$__cuda_sm20_div_rn_f64_full)
        /*0014*/ 	.word	0x00000000


	//----- nvinfo : EIATTR_FRAME_SIZE
	.align		4
.L_3:
        /*0018*/ 	.byte	0x04, 0x11
        /*001a*/ 	.short	(.L_5 - .L_4)
	.align		4
.L_4:
        /*001c*/ 	.word	index@(_Z16cudaKernelCalcPIjdPd)
        /*0020*/ 	.word	0x00000000


	//----- nvinfo : EIATTR_REGCOUNT
	.align		4
.L_5:
        /*0024*/ 	.byte	0x04, 0x2f
        /*0026*/ 	.short	(.L_7 - .L_6)
	.align		4
.L_6:
        /*0028*/ 	.word	index@(_Z24cudaKernelReductionPhasejPdS_)
        /*002c*/ 	.word	0x0000000e


	//----- nvinfo : EIATTR_FRAME_SIZE
	.align		4
.L_7:
        /*0030*/ 	.byte	0x04, 0x11
        /*0032*/ 	.short	(.L_9 - .L_8)
	.align		4
.L_8:
        /*0034*/ 	.word	index@(_Z24cudaKernelReductionPhasejPdS_)
        /*0038*/ 	.word	0x00000000


	//----- nvinfo : EIATTR_MIN_STACK_SIZE
	.align		4
.L_9:
        /*003c*/ 	.byte	0x04, 0x12
        /*003e*/ 	.short	(.L_11 - .L_10)
	.align		4
.L_10:
        /*0040*/ 	.word	index@(_Z24cudaKernelReductionPhasejPdS_)
        /*0044*/ 	.word	0x00000000


	//----- nvinfo : EIATTR_MIN_STACK_SIZE
	.align		4
.L_11:
        /*0048*/ 	.byte	0x04, 0x12
        /*004a*/ 	.short	(.L_13 - .L_12)
	.align		4
.L_12:
        /*004c*/ 	.word	index@(_Z16cudaKernelCalcPIjdPd)
        /*0050*/ 	.word	0x00000000
.L_13:


//--------------------- .nv.compat                --------------------------
	.section	.nv.compat,"",@"SHT_CUDA_COMPAT_INFO"
	.align	4
        /*0000*/ 	.byte	0x02, 0x09, 0x00, 0x00, 0x02, 0x02, 0x01, 0x00, 0x02, 0x05, 0x05, 0x00, 0x03, 0x07, 0x01, 0x01
        /*0010*/ 	.byte	0x02, 0x03, 0x00, 0x00, 0x02, 0x06, 0x01, 0x00, 0x04, 0x0b, 0x08, 0x00, 0x01, 0x00, 0x00, 0x00
        /*0020*/ 	.byte	0x00, 0x00, 0x00, 0x00


//--------------------- .nv.info._Z24cudaKernelReductionPhasejPdS_ --------------------------
	.section	.nv.info._Z24cudaKernelReductionPhasejPdS_,"",@"SHT_CUDA_INFO"
	.sectionflags	@""
	.align	4


	//----- nvinfo : EIATTR_CUDA_API_VERSION
	.align		4
        /*0000*/ 	.byte	0x04, 0x37
        /*0002*/ 	.short	(.L_15 - .L_14)
.L_14:
        /*0004*/ 	.word	0x00000082


	//----- nvinfo : EIATTR_KPARAM_INFO
	.align		4
.L_15:
        /*0008*/ 	.byte	0x04, 0x17
        /*000a*/ 	.short	(.L_17 - .L_16)
.L_16:
        /*000c*/ 	.word	0x00000000
        /*0010*/ 	.short	0x0002
        /*0012*/ 	.short	0x0010
        /*0014*/ 	.byte	0x00, 0xf5, 0x21, 0x00


	//----- nvinfo : EIATTR_KPARAM_INFO
	.align		4
.L_17:
        /*0018*/ 	.byte	0x04, 0x17
        /*001a*/ 	.short	(.L_19 - .L_18)
.L_18:
        /*001c*/ 	.word	0x00000000
        /*0020*/ 	.short	0x0001
        /*0022*/ 	.short	0x0008
        /*0024*/ 	.byte	0x00, 0xf5, 0x21, 0x00


	//----- nvinfo : EIATTR_KPARAM_INFO
	.align		4
.L_19:
        /*0028*/ 	.byte	0x04, 0x17
        /*002a*/ 	.short	(.L_21 - .L_20)
.L_20:
        /*002c*/ 	.word	0x00000000
        /*0030*/ 	.short	0x0000
        /*0032*/ 	.short	0x0000
        /*0034*/ 	.byte	0x00, 0xf0, 0x11, 0x00


	//----- nvinfo : EIATTR_SPARSE_MMA_MASK
	.align		4
.L_21:
        /*0038*/ 	.byte	0x03, 0x50
        /*003a*/ 	.short	0x0000


	//----- nvinfo : EIATTR_MAXREG_COUNT
	.align		4
        /*003c*/ 	.byte	0x03, 0x1b
        /*003e*/ 	.short	0x00ff


	//----- nvinfo : EIATTR_NUM_BARRIERS
	.align		4
        /*0040*/ 	.byte	0x02, 0x4c
        /*0042*/ 	.byte	0x01
	.zero		1


	//----- nvinfo : EIATTR_MERCURY_ISA_VERSION
	.align		4
        /*0044*/ 	.byte	0x03, 0x5f
        /*0046*/ 	.short	0x0101


	//----- nvinfo : EIATTR_VRC_CTA_INIT_COUNT
	.align		4
        /*0048*/ 	.byte	0x02, 0x4a
	.zero		1
	.zero		1


	//----- nvinfo : EIATTR_EXIT_INSTR_OFFSETS
	.align		4
        /*004c*/ 	.byte	0x04, 0x1c
        /*004e*/ 	.short	(.L_23 - .L_22)


	//   ....[0]....
.L_22:
        /*0050*/ 	.word	0x00000200


	//   ....[1]....
        /*0054*/ 	.word	0x00000280


	//----- nvinfo : EIATTR_CBANK_PARAM_SIZE
	.align		4
.L_23:
        /*0058*/ 	.byte	0x03, 0x19
        /*005a*/ 	.short	0x0018


	//----- nvinfo : EIATTR_PARAM_CBANK
	.align		4
        /*005c*/ 	.byte	0x04, 0x0a
        /*005e*/ 	.short	(.L_25 - .L_24)
	.align		4
.L_24:
        /*0060*/ 	.word	index@(.nv.constant0._Z24cudaKernelReductionPhasejPdS_)
        /*0064*/ 	.short	0x0380
        /*0066*/ 	.short	0x0018


	//----- nvinfo : EIATTR_SW_WAR
	.align		4
.L_25:
        /*0068*/ 	.byte	0x04, 0x36
        /*006a*/ 	.short	(.L_27 - .L_26)
.L_26:
        /*006c*/ 	.word	0x00000008
.L_27:


//--------------------- .nv.info._Z16cudaKernelCalcPIjdPd --------------------------
	.section	.nv.info._Z16cudaKernelCalcPIjdPd,"",@"SHT_CUDA_INFO"
	.sectionflags	@""
	.align	4


	//----- nvinfo : EIATTR_CUDA_API_VERSION
	.align		4
        /*0000*/ 	.byte	0x04, 0x37
        /*0002*/ 	.short	(.L_29 - .L_28)
.L_28:
        /*0004*/ 	.word	0x00000082


	//----- nvinfo : EIATTR_KPARAM_INFO
	.align		4
.L_29:
        /*0008*/ 	.byte	0x04, 0x17
        /*000a*/ 	.short	(.L_31 - .L_30)
.L_30:
        /*000c*/ 	.word	0x00000000
        /*0010*/ 	.short	0x0002
        /*0012*/ 	.short	0x0010
        /*0014*/ 	.byte	0x00, 0xf5, 0x21, 0x00


	//----- nvinfo : EIATTR_KPARAM_INFO
	.align		4
.L_31:
        /*0018*/ 	.byte	0x04, 0x17
        /*001a*/ 	.short	(.L_33 - .L_32)
.L_32:
        /*001c*/ 	.word	0x00000000
        /*0020*/ 	.short	0x0001
        /*0022*/ 	.short	0x0008
        /*0024*/ 	.byte	0x00, 0xf0, 0x21, 0x00


	//----- nvinfo : EIATTR_KPARAM_INFO
	.align		4
.L_33:
        /*0028*/ 	.byte	0x04, 0x17
        /*002a*/ 	.short	(.L_35 - .L_34)
.L_34:
        /*002c*/ 	.word	0x00000000
        /*0030*/ 	.short	0x0000
        /*0032*/ 	.short	0x0000
        /*0034*/ 	.byte	0x00, 0xf0, 0x11, 0x00


	//----- nvinfo : EIATTR_SPARSE_MMA_MASK
	.align		4
.L_35:
        /*0038*/ 	.byte	0x03, 0x50
        /*003a*/ 	.short	0x0000


	//----- nvinfo : EIATTR_MAXREG_COUNT
	.align		4
        /*003c*/ 	.byte	0x03, 0x1b
        /*003e*/ 	.short	0x00ff


	//----- nvinfo : EIATTR_NUM_BARRIERS
	.align		4
        /*0040*/ 	.byte	0x02, 0x4c
        /*0042*/ 	.byte	0x01
	.zero		1


	//----- nvinfo : EIATTR_MERCURY_ISA_VERSION
	.align		4
        /*0044*/ 	.byte	0x03, 0x5f
        /*0046*/ 	.short	0x0101


	//----- nvinfo : EIATTR_VRC_CTA_INIT_COUNT
	.align		4
        /*0048*/ 	.byte	0x02, 0x4a
	.zero		1
	.zero		1


	//----- nvinfo : EIATTR_EXIT_INSTR_OFFSETS
	.align		4
        /*004c*/ 	.byte	0x04, 0x1c
        /*004e*/ 	.short	(.L_37 - .L_36)


	//   ....[0]....
.L_36:
        /*0050*/ 	.word	0x00000340


	//   ....[1]....
        /*0054*/ 	.word	0x000003d0


	//----- nvinfo : EIATTR_CRS_STACK_SIZE
	.align		4
.L_37:
        /*0058*/ 	.byte	0x04, 0x1e
        /*005a*/ 	.short	(.L_39 - .L_38)
.L_38:
        /*005c*/ 	.word	0x00000000


	//----- nvinfo : EIATTR_CBANK_PARAM_SIZE
	.align		4
.L_39:
        /*0060*/ 	.byte	0x03, 0x19
        /*0062*/ 	.short	0x0018


	//----- nvinfo : EIATTR_PARAM_CBANK
	.align		4
        /*0064*/ 	.byte	0x04, 0x0a
        /*0066*/ 	.short	(.L_41 - .L_40)
	.align		4
.L_40:
        /*0068*/ 	.word	index@(.nv.constant0._Z16cudaKernelCalcPIjdPd)
        /*006c*/ 	.short	0x0380
        /*006e*/ 	.short	0x0018


	//----- nvinfo : EIATTR_SW_WAR
	.align		4
.L_41:
        /*0070*/ 	.byte	0x04, 0x36
        /*0072*/ 	.short	(.L_43 - .L_42)
.L_42:
        /*0074*/ 	.word	0x00000008
.L_43:


//--------------------- .nv.callgraph             --------------------------
	.section	.nv.callgraph,"",@"SHT_CUDA_CALLGRAPH"
	.align	4
	.sectionentsize	8
	.align		4
        /*0000*/ 	.word	0x00000000
	.align		4
        /*0004*/ 	.word	0xffffffff
	.align		4
        /*0008*/ 	.word	0x00000000
	.align		4
        /*000c*/ 	.word	0xfffffffe
	.align		4
        /*0010*/ 	.word	0x00000000
	.align		4
        /*0014*/ 	.word	0xfffffffd
	.align		4
        /*0018*/ 	.word	0x00000000
	.align		4
        /*001c*/ 	.word	0xfffffffc


//--------------------- .text._Z24cudaKernelReductionPhasejPdS_ --------------------------
	.section	.text._Z24cudaKernelReductionPhasejPdS_,"ax",@progbits
	.align	128
        .global         _Z24cudaKernelReductionPhasejPdS_
        .type           _Z24cudaKernelReductionPhasejPdS_,@function
        .size           _Z24cudaKernelReductionPhasejPdS_,(.L_x_12 - _Z24cudaKernelReductionPhasejPdS_)
        .other          _Z24cudaKernelReductionPhasejPdS_,@"STO_CUDA_ENTRY STV_DEFAULT"
_Z24cudaKernelReductionPhasejPdS_:
.text._Z24cudaKernelReductionPhasejPdS_:
[----:B------:R-:W-:Y:S01]  /*0000*/  LDC R1, c[0x0][0x37c] ;  /* 0x0000df00ff017b82 */ /* 0x000fe20000000800 */
[----:B------:R-:W0:Y:S07]  /*0010*/  S2R R11, SR_CTAID.X ;  /* 0x00000000000b7919 */ /* 0x000e2e0000002500 */
[----:B------:R-:W1:Y:S01]  /*0020*/  LDC.64 R2, c[0x0][0x388] ;  /* 0x0000e200ff027b82 */ /* 0x000e620000000a00 */
[----:B------:R-:W0:Y:S01]  /*0030*/  LDCU UR6, c[0x0][0x360] ;  /* 0x00006c00ff0677ac */ /* 0x000e220008000800 */
[----:B------:R-:W0:Y:S01]  /*0040*/  S2R R8, SR_TID.X ;  /* 0x0000000000087919 */ /* 0x000e220000002100 */
[----:B------:R-:W2:Y:S01]  /*0050*/  LDCU.64 UR8, c[0x0][0x358] ;  /* 0x00006b00ff0877ac */ /* 0x000ea20008000a00 */
[----:B0-----:R-:W-:-:S04]  /*0060*/  IMAD R7, R11, UR6, R8 ;  /* 0x000000060b077c24 */ /* 0x001fc8000f8e0208 */
[----:B-1----:R-:W-:-:S06]  /*0070*/  IMAD.WIDE.U32 R2, R7, 0x8, R2 ;  /* 0x0000000807027825 */ /* 0x002fcc00078e0002 */
[----:B--2---:R-:W2:Y:S01]  /*0080*/  LDG.E.64 R2, desc[UR8][R2.64] ;  /* 0x0000000802027981 */ /* 0x004ea2000c1e1b00 */
[----:B------:R-:W0:Y:S01]  /*0090*/  S2UR UR5, SR_CgaCtaId ;  /* 0x00000000000579c3 */ /* 0x000e220000008800 */
[----:B------:R-:W-:Y:S02]  /*00a0*/  UMOV UR4, 0x400 ;  /* 0x0000040000047882 */ /* 0x000fe40000000000 */
[----:B0-----:R-:W-:Y:S01]  /*00b0*/  ULEA UR4, UR5, UR4, 0x18 ;  /* 0x0000000405047291 */ /* 0x001fe2000f8ec0ff */
[----:B------:R-:W0:Y:S05]  /*00c0*/  LDCU UR5, c[0x0][0x380] ;  /* 0x00007000ff0577ac */ /* 0x000e2a0008000800 */
[----:B------:R-:W-:Y:S01]  /*00d0*/  LEA R9, R8, UR4, 0x3 ;  /* 0x0000000408097c11 */ /* 0x000fe2000f8e18ff */
[----:B------:R-:W-:-:S06]  /*00e0*/  UIADD3 UR4, UPT, UPT, UR6, 0x1, URZ ;  /* 0x0000000106047890 */ /* 0x000fcc000fffe0ff */
[----:B------:R-:W-:Y:S01]  /*00f0*/  IMAD.U32 R0, RZ, RZ, UR4 ;  /* 0x00000004ff007e24 */ /* 0x000fe2000f8e00ff */
[----:B--2---:R1:W-:Y:S01]  /*0100*/  STS.64 [R9], R2 ;  /* 0x0000000209007388 */ /* 0x0043e20000000a00 */
[----:B0-----:R-:W-:Y:S06]  /*0110*/  BAR.SYNC.DEFER_BLOCKING 0x0 ;  /* 0x0000000000007b1d */ /* 0x001fec0000010000 */
.L_x_0:
[----:B------:R-:W-:-:S05]  /*0120*/  SHF.R.U32.HI R10, RZ, 0x1, R0 ;  /* 0x00000001ff0a7819 */ /* 0x000fca0000011600 */
[----:B-1----:R-:W-:-:S05]  /*0130*/  IMAD.IADD R2, R7, 0x1, R10 ;  /* 0x0000000107027824 */ /* 0x002fca00078e020a */
[----:B------:R-:W-:-:S04]  /*0140*/  ISETP.GE.U32.AND P0, PT, R2, UR5, PT ;  /* 0x0000000502007c0c */ /* 0x000fc8000bf06070 */
[----:B------:R-:W-:-:S13]  /*0150*/  ISETP.GE.U32.OR P0, PT, R8, R10, P0 ;  /* 0x0000000a0800720c */ /* 0x000fda0000706470 */
[----:B------:R-:W-:Y:S01]  /*0160*/  @!P0 LEA R6, R10, R9, 0x3 ;  /* 0x000000090a068211 */ /* 0x000fe200078e18ff */
[----:B------:R-:W-:Y:S04]  /*0170*/  @!P0 LDS.64 R4, [R9] ;  /* 0x0000000009048984 */ /* 0x000fe80000000a00 */
[----:B------:R-:W0:Y:S02]  /*0180*/  @!P0 LDS.64 R2, [R6] ;  /* 0x0000000006028984 */ /* 0x000e240000000a00 */
[----:B0-----:R-:W-:-:S07]  /*0190*/  @!P0 DADD R2, R2, R4 ;  /* 0x0000000002028229 */ /* 0x001fce0000000004 */
[----:B------:R0:W-:Y:S01]  /*01a0*/  @!P0 STS.64 [R9], R2 ;  /* 0x0000000209008388 */ /* 0x0001e20000000a00 */
[----:B------:R-:W-:Y:S01]  /*01b0*/  BAR.SYNC.DEFER_BLOCKING 0x0 ;  /* 0x0000000000007b1d */ /* 0x000fe20000010000 */
[----:B------:R-:W-:Y:S01]  /*01c0*/  ISETP.GT.U32.AND P0, PT, R0, 0x3, PT ;  /* 0x000000030000780c */ /* 0x000fe20003f04070 */
[----:B------:R-:W-:-:S12]  /*01d0*/  IMAD.MOV.U32 R0, RZ, RZ, R10 ;  /* 0x000000ffff007224 */ /* 0x000fd800078e000a */
[----:B0-----:R-:W-:Y:S05]  /*01e0*/  @P0 BRA `(.L_x_0) ;  /* 0xfffffffc00cc0947 */ /* 0x001fea000383ffff */
[----:B------:R-:W-:-:S13]  /*01f0*/  ISETP.NE.AND P0, PT, R8, RZ, PT ;  /* 0x000000ff0800720c */ /* 0x000fda0003f05270 */
[----:B------:R-:W-:Y:S05]  /*0200*/  @P0 EXIT ;  /* 0x000000000000094d */ /* 0x000fea0003800000 */
[----:B------:R-:W0:Y:S01]  /*0210*/  S2UR UR5, SR_CgaCtaId ;  /* 0x00000000000579c3 */ /* 0x000e220000008800 */
[----:B------:R-:W-:-:S07]  /*0220*/  UMOV UR4, 0x400 ;  /* 0x0000040000047882 */ /* 0x000fce0000000000 */
[----:B------:R-:W1:Y:S01]  /*0230*/  LDC.64 R4, c[0x0][0x390] ;  /* 0x0000e400ff047b82 */ /* 0x000e620000000a00 */
[----:B0-----:R-:W-:Y:S01]  /*0240*/  ULEA UR4, UR5, UR4, 0x18 ;  /* 0x0000000405047291 */ /* 0x001fe2000f8ec0ff */
[----:B-1----:R-:W-:-:S08]  /*0250*/  IMAD.WIDE.U32 R4, R11, 0x8, R4 ;  /* 0x000000080b047825 */ /* 0x002fd000078e0004 */
[----:B------:R-:W0:Y:S04]  /*0260*/  LDS.64 R2, [UR4] ;  /* 0x00000004ff027984 */ /* 0x000e280008000a00 */
[----:B0-----:R-:W-:Y:S01]  /*0270*/  STG.E.64 desc[UR8][R4.64], R2 ;  /* 0x0000000204007986 */ /* 0x001fe2000c101b08 */
[----:B------:R-:W-:Y:S05]  /*0280*/  EXIT ;  /* 0x000000000000794d */ /* 0x000fea0003800000 */
.L_x_1:
[----:B------:R-:W-:-:S00]  /*0290*/  BRA `(.L_x_1) ;  /* 0xfffffffc00fc7947 */ /* 0x000fc0000383ffff */
[----:B------:R-:W-:-:S00]  /*02a0*/  NOP ;  /* 0x0000000000007918 */ /* 0x000fc00000000000 */
        /* <DEDUP_REMOVED lines=13> */
.L_x_12:


//--------------------- .text._Z16cudaKernelCalcPIjdPd --------------------------
	.section	.text._Z16cudaKernelCalcPIjdPd,"ax",@progbits
	.align	128
        .global         _Z16cudaKernelCalcPIjdPd
        .type           _Z16cudaKernelCalcPIjdPd,@function
        .size           _Z16cudaKernelCalcPIjdPd,(.L_x_11 - _Z16cudaKernelCalcPIjdPd)
        .other          _Z16cudaKernelCalcPIjdPd,@"STO_CUDA_ENTRY STV_DEFAULT"
_Z16cudaKernelCalcPIjdPd:
.text._Z16cudaKernelCalcPIjdPd:
[----:B------:R-:W-:Y:S01]  /*0000*/  LDC R1, c[0x0][0x37c] ;  /* 0x0000df00ff017b82 */ /* 0x000fe20000000800 */
[----:B------:R-:W0:Y:S01]  /*0010*/  S2R R0, SR_CTAID.X ;  /* 0x0000000000007919 */ /* 0x000e220000002500 */
[----:B------:R-:W0:Y:S01]  /*0020*/  LDCU UR4, c[0x0][0x360] ;  /* 0x00006c00ff0477ac */ /* 0x000e220008000800 */
[----:B------:R-:W-:Y:S01]  /*0030*/  BSSY.RECONVERGENT B0, `(.L_x_2) ;  /* 0x0000018000007945 */ /* 0x000fe20003800200 */
[----:B------:R-:W0:Y:S01]  /*0040*/  S2R R5, SR_TID.X ;  /* 0x0000000000057919 */ /* 0x000e220000002100 */
[----:B------:R-:W1:Y:S01]  /*0050*/  LDCU.64 UR6, c[0x0][0x388] ;  /* 0x00007100ff0677ac */ /* 0x000e620008000a00 */
[----:B0-----:R-:W-:-:S04]  /*0060*/  IMAD R4, R0, UR4, R5 ;  /* 0x0000000400047c24 */ /* 0x001fc8000f8e0205 */
[----:B------:R-:W0:Y:S02]  /*0070*/  I2F.F64.U32 R2, R4 ;  /* 0x0000000400027312 */ /* 0x000e240000201800 */
[----:B0-----:R-:W-:-:S08]  /*0080*/  DADD R2, R2, 0.5 ;  /* 0x3fe0000002027429 */ /* 0x001fd00000000000 */
[----:B-1----:R-:W-:-:S08]  /*0090*/  DMUL R2, R2, UR6 ;  /* 0x0000000602027c28 */ /* 0x002fd00008000000 */
[----:B------:R-:W-:Y:S01]  /*00a0*/  DFMA R6, R2, R2, 1 ;  /* 0x3ff000000206742b */ /* 0x000fe20000000002 */
[----:B------:R-:W-:-:S05]  /*00b0*/  IMAD.MOV.U32 R2, RZ, RZ, 0x1 ;  /* 0x00000001ff027424 */ /* 0x000fca00078e00ff */
[----:B------:R-:W0:Y:S02]  /*00c0*/  MUFU.RCP64H R3, R7 ;  /* 0x0000000700037308 */ /* 0x000e240000001800 */
[----:B0-----:R-:W-:-:S08]  /*00d0*/  DFMA R8, -R6, R2, 1 ;  /* 0x3ff000000608742b */ /* 0x001fd00000000102 */
[----:B------:R-:W-:-:S08]  /*00e0*/  DFMA R8, R8, R8, R8 ;  /* 0x000000080808722b */ /* 0x000fd00000000008 */
[----:B------:R-:W-:-:S08]  /*00f0*/  DFMA R8, R2, R8, R2 ;  /* 0x000000080208722b */ /* 0x000fd00000000002 */
[----:B------:R-:W-:-:S08]  /*0100*/  DFMA R2, -R6, R8, 1 ;  /* 0x3ff000000602742b */ /* 0x000fd00000000108 */
[----:B------:R-:W-:-:S08]  /*0110*/  DFMA R2, R8, R2, R8 ;  /* 0x000000020802722b */ /* 0x000fd00000000008 */
[----:B------:R-:W-:-:S08]  /*0120*/  DMUL R8, R2, 4 ;  /* 0x4010000002087828 */ /* 0x000fd00000000000 */
[----:B------:R-:W-:-:S08]  /*0130*/  DFMA R10, -R6, R8, 4 ;  /* 0x40100000060a742b */ /* 0x000fd00000000108 */
[----:B------:R-:W-:-:S10]  /*0140*/  DFMA R2, R2, R10, R8 ;  /* 0x0000000a0202722b */ /* 0x000fd40000000008 */
[----:B------:R-:W-:-:S05]  /*0150*/  FFMA R8, RZ, R7, R3 ;  /* 0x00000007ff087223 */ /* 0x000fca0000000003 */
[----:B------:R-:W-:Y:S01]  /*0160*/  FSETP.GT.AND P0, PT, |R8|, 1.469367938527859385e-39, PT ;  /* 0x001000000800780b */ /* 0x000fe20003f04200 */
[----:B------:R-:W-:-:S12]  /*0170*/  IMAD.U32 R8, RZ, RZ, UR4 ;  /* 0x00000004ff087e24 */ /* 0x000fd8000f8e00ff */
[----:B------:R-:W-:Y:S05]  /*0180*/  @P0 BRA `(.L_x_3) ;  /* 0x0000000000080947 */ /* 0x000fea0003800000 */
[----:B------:R-:W-:-:S07]  /*0190*/  MOV R10, 0x1b0 ;  /* 0x000001b0000a7802 */ /* 0x000fce0000000f00 */
[----:B------:R-:W-:Y:S05]  /*01a0*/  CALL.REL.NOINC `($__internal_0_$__cuda_sm20_div_rn_f64_full) ;  /* 0x00000000008c7944 */ /* 0x000fea0003c00000 */
.L_x_3:
[----:B------:R-:W-:Y:S05]  /*01b0*/  BSYNC.RECONVERGENT B0 ;  /* 0x0000000000007941 */ /* 0x000fea0003800200 */
.L_x_2:
[----:B------:R-:W0:Y:S01]  /*01c0*/  S2UR UR5, SR_CgaCtaId ;  /* 0x00000000000579c3 */ /* 0x000e220000008800 */
[----:B------:R-:W-:Y:S01]  /*01d0*/  UMOV UR4, 0x400 ;  /* 0x0000040000047882 */ /* 0x000fe20000000000 */
[----:B------:R-:W-:Y:S02]  /*01e0*/  ISETP.GE.U32.AND P0, PT, R8, 0x2, PT ;  /* 0x000000020800780c */ /* 0x000fe40003f06070 */
[----:B------:R-:W-:Y:S01]  /*01f0*/  ISETP.NE.AND P1, PT, R5, RZ, PT ;  /* 0x000000ff0500720c */ /* 0x000fe20003f25270 */
[----:B0-----:R-:W-:-:S06]  /*0200*/  ULEA UR4, UR5, UR4, 0x18 ;  /* 0x0000000405047291 */ /* 0x001fcc000f8ec0ff */
[----:B------:R-:W-:-:S05]  /*0210*/  LEA R9, R5, UR4, 0x3 ;  /* 0x0000000405097c11 */ /* 0x000fca000f8e18ff */
[----:B------:R0:W-:Y:S01]  /*0220*/  STS.64 [R9], R2 ;  /* 0x0000000209007388 */ /* 0x0001e20000000a00 */
[----:B------:R-:W-:Y:S06]  /*0230*/  BAR.SYNC.DEFER_BLOCKING 0x0 ;  /* 0x0000000000007b1d */ /* 0x000fec0000010000 */
[----:B------:R-:W-:Y:S05]  /*0240*/  @!P0 BRA `(.L_x_4) ;  /* 0x00000000003c8947 */ /* 0x000fea0003800000 */
[----:B------:R-:W1:Y:S01]  /*0250*/  LDCU UR4, c[0x0][0x380] ;  /* 0x00007000ff0477ac */ /* 0x000e620008000800 */
[----:B------:R-:W-:Y:S01]  /*0260*/  NOP ;  /* 0x0000000000007918 */ /* 0x000fe20000000000 */
.L_x_5:
[----:B------:R-:W-:-:S05]  /*0270*/  SHF.R.U32.HI R12, RZ, 0x1, R8 ;  /* 0x00000001ff0c7819 */ /* 0x000fca0000011608 */
[----:B0-----:R-:W-:-:S05]  /*0280*/  IMAD.IADD R2, R4, 0x1, R12 ;  /* 0x0000000104027824 */ /* 0x001fca00078e020c */
[----:B-1----:R-:W-:-:S04]  /*0290*/  ISETP.GE.U32.AND P0, PT, R2, UR4, PT ;  /* 0x0000000402007c0c */ /* 0x002fc8000bf06070 */
[----:B------:R-:W-:-:S13]  /*02a0*/  ISETP.GE.U32.OR P0, PT, R5, R12, P0 ;  /* 0x0000000c0500720c */ /* 0x000fda0000706470 */
[----:B------:R-:W-:Y:S01]  /*02b0*/  @!P0 IMAD R10, R12, 0x8, R9 ;  /* 0x000000080c0a8824 */ /* 0x000fe200078e0209 */
[----:B------:R-:W-:Y:S04]  /*02c0*/  @!P0 LDS.64 R6, [R9] ;  /* 0x0000000009068984 */ /* 0x000fe80000000a00 */
[----:B------:R-:W0:Y:S02]  /*02d0*/  @!P0 LDS.64 R2, [R10] ;  /* 0x000000000a028984 */ /* 0x000e240000000a00 */
[----:B0-----:R-:W-:-:S07]  /*02e0*/  @!P0 DADD R2, R2, R6 ;  /* 0x0000000002028229 */ /* 0x001fce0000000006 */
[----:B------:R2:W-:Y:S01]  /*02f0*/  @!P0 STS.64 [R9], R2 ;  /* 0x0000000209008388 */ /* 0x0005e20000000a00 */
[----:B------:R-:W-:Y:S01]  /*0300*/  BAR.SYNC.DEFER_BLOCKING 0x0 ;  /* 0x0000000000007b1d */ /* 0x000fe20000010000 */
[----:B------:R-:W-:Y:S01]  /*0310*/  ISETP.GT.U32.AND P0, PT, R8, 0x3, PT ;  /* 0x000000030800780c */ /* 0x000fe20003f04070 */
[----:B------:R-:W-:-:S12]  /*0320*/  IMAD.MOV.U32 R8, RZ, RZ, R12 ;  /* 0x000000ffff087224 */ /* 0x000fd800078e000c */
[----:B--2---:R-:W-:Y:S05]  /*0330*/  @P0 BRA `(.L_x_5) ;  /* 0xfffffffc00cc0947 */ /* 0x004fea000383ffff */
.L_x_4:
[----:B------:R-:W-:Y:S05]  /*0340*/  @P1 EXIT ;  /* 0x000000000000194d */ /* 0x000fea0003800000 */
[----:B------:R-:W1:Y:S01]  /*0350*/  S2UR UR5, SR_CgaCtaId ;  /* 0x00000000000579c3 */ /* 0x000e620000008800 */
[----:B------:R-:W-:-:S07]  /*0360*/  UMOV UR4, 0x400 ;  /* 0x0000040000047882 */ /* 0x000fce0000000000 */
[----:B------:R-:W2:Y:S01]  /*0370*/  LDC.64 R4, c[0x0][0x390] ;  /* 0x0000e400ff047b82 */ /* 0x000ea20000000a00 */
[----:B-1----:R-:W-:Y:S01]  /*0380*/  ULEA UR4, UR5, UR4, 0x18 ;  /* 0x0000000405047291 */ /* 0x002fe2000f8ec0ff */
[----:B--2---:R-:W-:-:S08]  /*0390*/  IMAD.WIDE.U32 R4, R0, 0x8, R4 ;  /* 0x0000000800047825 */ /* 0x004fd000078e0004 */
[----:B0-----:R-:W0:Y:S02]  /*03a0*/  LDS.64 R2, [UR4] ;  /* 0x00000004ff027984 */ /* 0x001e240008000a00 */
[----:B------:R-:W0:Y:S02]  /*03b0*/  LDCU.64 UR4, c[0x0][0x358] ;  /* 0x00006b00ff0477ac */ /* 0x000e240008000a00 */
[----:B0-----:R-:W-:Y:S01]  /*03c0*/  STG.E.64 desc[UR4][R4.64], R2 ;  /* 0x0000000204007986 */ /* 0x001fe2000c101b04 */
[----:B------:R-:W-:Y:S05]  /*03d0*/  EXIT ;  /* 0x000000000000794d */ /* 0x000fea0003800000 */
        .weak           $__internal_0_$__cuda_sm20_div_rn_f64_full
        .type           $__internal_0_$__cuda_sm20_div_rn_f64_full,@function
        .size           $__internal_0_$__cuda_sm20_div_rn_f64_full,(.L_x_11 - $__internal_0_$__cuda_sm20_div_rn_f64_full)
$__internal_0_$__cuda_sm20_div_rn_f64_full:
[C---:B------:R-:W-:Y:S01]  /*03e0*/  FSETP.GEU.AND P0, PT, |R7|.reuse, 1.469367938527859385e-39, PT ;  /* 0x001000000700780b */ /* 0x040fe20003f0e200 */
[----:B------:R-:W-:Y:S01]  /*03f0*/  IMAD.MOV.U32 R12, RZ, RZ, 0x1 ;  /* 0x00000001ff0c7424 */ /* 0x000fe200078e00ff */
[C---:B------:R-:W-:Y:S01]  /*0400*/  LOP3.LUT R2, R7.reuse, 0x800fffff, RZ, 0xc0, !PT ;  /* 0x800fffff07027812 */ /* 0x040fe200078ec0ff */
[----:B------:R-:W-:Y:S01]  /*0410*/  IMAD.MOV.U32 R20, RZ, RZ, 0x40100000 ;  /* 0x40100000ff147424 */ /* 0x000fe200078e00ff */
[----:B------:R-:W-:Y:S01]  /*0420*/  LOP3.LUT R11, R7, 0x7ff00000, RZ, 0xc0, !PT ;  /* 0x7ff00000070b7812 */ /* 0x000fe200078ec0ff */
[----:B------:R-:W-:Y:S01]  /*0430*/  IMAD.MOV.U32 R9, RZ, RZ, 0x1ca00000 ;  /* 0x1ca00000ff097424 */ /* 0x000fe200078e00ff */
[----:B------:R-:W-:Y:S01]  /*0440*/  LOP3.LUT R3, R2, 0x3ff00000, RZ, 0xfc, !PT ;  /* 0x3ff0000002037812 */ /* 0x000fe200078efcff */
[----:B------:R-:W-:Y:S01]  /*0450*/  IMAD.MOV.U32 R2, RZ, RZ, R6 ;  /* 0x000000ffff027224 */ /* 0x000fe200078e0006 */
[----:B------:R-:W-:Y:S01]  /*0460*/  ISETP.LE.U32.AND P1, PT, R11, 0x40100000, PT ;  /* 0x401000000b00780c */ /* 0x000fe20003f23070 */
[----:B------:R-:W-:Y:S01]  /*0470*/  VIADD R21, R20, 0xffffffff ;  /* 0xffffffff14157836 */ /* 0x000fe20000000000 */
[----:B------:R-:W-:Y:S03]  /*0480*/  BSSY.RECONVERGENT B1, `(.L_x_6) ;  /* 0x0000040000017945 */ /* 0x000fe60003800200 */
[----:B------:R-:W-:-:S06]  /*0490*/  @!P0 DMUL R2, R6, 8.98846567431157953865e+307 ;  /* 0x7fe0000006028828 */ /* 0x000fcc0000000000 */
[----:B------:R-:W0:Y:S04]  /*04a0*/  MUFU.RCP64H R13, R3 ;  /* 0x00000003000d7308 */ /* 0x000e280000001800 */
[----:B------:R-:W-:Y:S02]  /*04b0*/  @!P0 LOP3.LUT R11, R3, 0x7ff00000, RZ, 0xc0, !PT ;  /* 0x7ff00000030b8812 */ /* 0x000fe400078ec0ff */
[----:B------:R-:W-:-:S03]  /*04c0*/  ISETP.GT.U32.AND P0, PT, R21, 0x7feffffe, PT ;  /* 0x7feffffe1500780c */ /* 0x000fc60003f04070 */
[----:B------:R-:W-:-:S05]  /*04d0*/  VIADD R21, R11, 0xffffffff ;  /* 0xffffffff0b157836 */ /* 0x000fca0000000000 */
[----:B------:R-:W-:Y:S01]  /*04e0*/  ISETP.GT.U32.OR P0, PT, R21, 0x7feffffe, P0 ;  /* 0x7feffffe1500780c */ /* 0x000fe20000704470 */
[----:B0-----:R-:W-:-:S08]  /*04f0*/  DFMA R14, R12, -R2, 1 ;  /* 0x3ff000000c0e742b */ /* 0x001fd00000000802 */
[----:B------:R-:W-:-:S08]  /*0500*/  DFMA R14, R14, R14, R14 ;  /* 0x0000000e0e0e722b */ /* 0x000fd0000000000e */
[----:B------:R-:W-:-:S08]  /*0510*/  DFMA R14, R12, R14, R12 ;  /* 0x0000000e0c0e722b */ /* 0x000fd0000000000c */
[----:B------:R-:W-:-:S08]  /*0520*/  DFMA R12, R14, -R2, 1 ;  /* 0x3ff000000e0c742b */ /* 0x000fd00000000802 */
[----:B------:R-:W-:Y:S01]  /*0530*/  DFMA R14, R14, R12, R14 ;  /* 0x0000000c0e0e722b */ /* 0x000fe2000000000e */
[----:B------:R-:W-:Y:S01]  /*0540*/  SEL R13, R9, 0x63400000, !P1 ;  /* 0x63400000090d7807 */ /* 0x000fe20004800000 */
[----:B------:R-:W-:-:S06]  /*0550*/  IMAD.MOV.U32 R12, RZ, RZ, RZ ;  /* 0x000000ffff0c7224 */ /* 0x000fcc00078e00ff */
[----:B------:R-:W-:-:S08]  /*0560*/  DMUL R16, R14, R12 ;  /* 0x0000000c0e107228 */ /* 0x000fd00000000000 */
[----:B------:R-:W-:-:S08]  /*0570*/  DFMA R18, R16, -R2, R12 ;  /* 0x800000021012722b */ /* 0x000fd0000000000c */
[----:B------:R-:W-:Y:S01]  /*0580*/  DFMA R14, R14, R18, R16 ;  /* 0x000000120e0e722b */ /* 0x000fe20000000010 */
[----:B------:R-:W-:Y:S10]  /*0590*/  @P0 BRA `(.L_x_7) ;  /* 0x0000000000740947 */ /* 0x000ff40003800000 */
[----:B------:R-:W-:Y:S01]  /*05a0*/  LOP3.LUT R17, R7, 0x7ff00000, RZ, 0xc0, !PT ;  /* 0x7ff0000007117812 */ /* 0x000fe200078ec0ff */
[----:B------:R-:W-:Y:S02]  /*05b0*/  IMAD.MOV.U32 R11, RZ, RZ, 0x40100000 ;  /* 0x40100000ff0b7424 */ /* 0x000fe400078e00ff */
[----:B------:R-:W-:Y:S01]  /*05c0*/  IMAD.MOV.U32 R18, RZ, RZ, RZ ;  /* 0x000000ffff127224 */ /* 0x000fe200078e00ff */
[----:B------:R-:W-:Y:S01]  /*05d0*/  ISETP.LE.U32.AND P0, PT, R17, 0x40100000, PT ;  /* 0x401000001100780c */ /* 0x000fe20003f03070 */
[----:B------:R-:W-:-:S05]  /*05e0*/  IMAD.MOV R16, RZ, RZ, -R17 ;  /* 0x000000ffff107224 */ /* 0x000fca00078e0a11 */
[----:B------:R-:W-:Y:S02]  /*05f0*/  VIADDMNMX R11, R16, R11, 0xb9600000, !PT ;  /* 0xb9600000100b7446 */ /* 0x000fe4000780010b */
[----:B------:R-:W-:Y:S02]  /*0600*/  SEL R16, R9, 0x63400000, !P0 ;  /* 0x6340000009107807 */ /* 0x000fe40004000000 */
[----:B------:R-:W-:-:S05]  /*0610*/  VIMNMX R11, PT, PT, R11, 0x46a00000, PT ;  /* 0x46a000000b0b7848 */ /* 0x000fca0003fe0100 */
[----:B------:R-:W-:-:S04]  /*0620*/  IMAD.IADD R11, R11, 0x1, -R16 ;  /* 0x000000010b0b7824 */ /* 0x000fc800078e0a10 */
[----:B------:R-:W-:-:S06]  /*0630*/  VIADD R19, R11, 0x7fe00000 ;  /* 0x7fe000000b137836 */ /* 0x000fcc0000000000 */
[----:B------:R-:W-:-:S10]  /*0640*/  DMUL R16, R14, R18 ;  /* 0x000000120e107228 */ /* 0x000fd40000000000 */
[----:B------:R-:W-:-:S13]  /*0650*/  FSETP.GTU.AND P0, PT, |R17|, 1.469367938527859385e-39, PT ;  /* 0x001000001100780b */ /* 0x000fda0003f0c200 */
[----:B------:R-:W-:Y:S05]  /*0660*/  @P0 BRA `(.L_x_8) ;  /* 0x0000000000840947 */ /* 0x000fea0003800000 */
[----:B------:R-:W-:Y:S01]  /*0670*/  DFMA R2, R14, -R2, R12 ;  /* 0x800000020e02722b */ /* 0x000fe2000000000c */
[----:B------:R-:W-:-:S09]  /*0680*/  IMAD.MOV.U32 R18, RZ, RZ, RZ ;  /* 0x000000ffff127224 */ /* 0x000fd200078e00ff */
[C---:B------:R-:W-:Y:S02]  /*0690*/  FSETP.NEU.AND P0, PT, R3.reuse, RZ, PT ;  /* 0x000000ff0300720b */ /* 0x040fe40003f0d000 */
[----:B------:R-:W-:-:S04]  /*06a0*/  LOP3.LUT R7, R3, 0x80000000, R7, 0x48, !PT ;  /* 0x8000000003077812 */ /* 0x000fc800078e4807 */
[----:B------:R-:W-:-:S07]  /*06b0*/  LOP3.LUT R19, R7, R19, RZ, 0xfc, !PT ;  /* 0x0000001307137212 */ /* 0x000fce00078efcff */
[----:B------:R-:W-:Y:S05]  /*06c0*/  @!P0 BRA `(.L_x_8) ;  /* 0x00000000006c8947 */ /* 0x000fea0003800000 */
[----:B------:R-:W-:Y:S01]  /*06d0*/  IMAD.MOV R3, RZ, RZ, -R11 ;  /* 0x000000ffff037224 */ /* 0x000fe200078e0a0b */
[----:B------:R-:W-:Y:S01]  /*06e0*/  IADD3 R11, PT, PT, -R11, -0x43300000, RZ ;  /* 0xbcd000000b0b7810 */ /* 0x000fe20007ffe1ff */
[----:B------:R-:W-:-:S06]  /*06f0*/  IMAD.MOV.U32 R2, RZ, RZ, RZ ;  /* 0x000000ffff027224 */ /* 0x000fcc00078e00ff */
[----:B------:R-:W-:Y:S02]  /*0700*/  DFMA R2, R16, -R2, R14 ;  /* 0x800000021002722b */ /* 0x000fe4000000000e */
[----:B------:R-:W-:-:S08]  /*0710*/  DMUL.RP R14, R14, R18 ;  /* 0x000000120e0e7228 */ /* 0x000fd00000008000 */
[----:B------:R-:W-:Y:S02]  /*0720*/  FSETP.NEU.AND P0, PT, |R3|, R11, PT ;  /* 0x0000000b0300720b */ /* 0x000fe40003f0d200 */
[----:B------:R-:W-:Y:S02]  /*0730*/  LOP3.LUT R7, R15, R7, RZ, 0x3c, !PT ;  /* 0x000000070f077212 */ /* 0x000fe400078e3cff */
[----:B------:R-:W-:Y:S02]  /*0740*/  FSEL R16, R14, R16, !P0 ;  /* 0x000000100e107208 */ /* 0x000fe40004000000 */
[----:B------:R-:W-:Y:S01]  /*0750*/  FSEL R17, R7, R17, !P0 ;  /* 0x0000001107117208 */ /* 0x000fe20004000000 */
[----:B------:R-:W-:Y:S06]  /*0760*/  BRA `(.L_x_8) ;  /* 0x0000000000447947 */ /* 0x000fec0003800000 */
.L_x_7:
[----:B------:R-:W-:-:S14]  /*0770*/  DSETP.NAN.AND P0, PT, R6, R6, PT ;  /* 0x000000060600722a */ /* 0x000fdc0003f08000 */
[----:B------:R-:W-:Y:S05]  /*0780*/  @P0 BRA `(.L_x_9) ;  /* 0x0000000000340947 */ /* 0x000fea0003800000 */
[----:B------:R-:W-:Y:S01]  /*0790*/  ISETP.NE.AND P0, PT, R20, R11, PT ;  /* 0x0000000b1400720c */ /* 0x000fe20003f05270 */
[----:B------:R-:W-:Y:S02]  /*07a0*/  IMAD.MOV.U32 R16, RZ, RZ, 0x0 ;  /* 0x00000000ff107424 */ /* 0x000fe400078e00ff */
[----:B------:R-:W-:-:S10]  /*07b0*/  IMAD.MOV.U32 R17, RZ, RZ, -0x80000 ;  /* 0xfff80000ff117424 */ /* 0x000fd400078e00ff */
[----:B------:R-:W-:Y:S05]  /*07c0*/  @!P0 BRA `(.L_x_8) ;  /* 0x00000000002c8947 */ /* 0x000fea0003800000 */
[----:B------:R-:W-:Y:S02]  /*07d0*/  ISETP.NE.AND P0, PT, R20, 0x7ff00000, PT ;  /* 0x7ff000001400780c */ /* 0x000fe40003f05270 */
[----:B------:R-:W-:Y:S02]  /*07e0*/  LOP3.LUT R6, R7, 0x40100000, RZ, 0x3c, !PT ;  /* 0x4010000007067812 */ /* 0x000fe400078e3cff */
[----:B------:R-:W-:Y:S02]  /*07f0*/  ISETP.EQ.OR P0, PT, R11, RZ, !P0 ;  /* 0x000000ff0b00720c */ /* 0x000fe40004702670 */
[----:B------:R-:W-:-:S11]  /*0800*/  LOP3.LUT R17, R6, 0x80000000, RZ, 0xc0, !PT ;  /* 0x8000000006117812 */ /* 0x000fd600078ec0ff */
[----:B------:R-:W-:Y:S01]  /*0810*/  @P0 LOP3.LUT R2, R17, 0x7ff00000, RZ, 0xfc, !PT ;  /* 0x7ff0000011020812 */ /* 0x000fe200078efcff */
[----:B------:R-:W-:Y:S02]  /*0820*/  @!P0 IMAD.MOV.U32 R16, RZ, RZ, RZ ;  /* 0x000000ffff108224 */ /* 0x000fe400078e00ff */
[----:B------:R-:W-:Y:S02]  /*0830*/  @P0 IMAD.MOV.U32 R16, RZ, RZ, RZ ;  /* 0x000000ffff100224 */ /* 0x000fe400078e00ff */
[----:B------:R-:W-:Y:S01]  /*0840*/  @P0 IMAD.MOV.U32 R17, RZ, RZ, R2 ;  /* 0x000000ffff110224 */ /* 0x000fe200078e0002 */
[----:B------:R-:W-:Y:S06]  /*0850*/  BRA `(.L_x_8) ;  /* 0x0000000000087947 */ /* 0x000fec0003800000 */
.L_x_9:
[----:B------:R-:W-:Y:S01]  /*0860*/  LOP3.LUT R17, R7, 0x80000, RZ, 0xfc, !PT ;  /* 0x0008000007117812 */ /* 0x000fe200078efcff */
[----:B------:R-:W-:-:S07]  /*0870*/  IMAD.MOV.U32 R16, RZ, RZ, R6 ;  /* 0x000000ffff107224 */ /* 0x000fce00078e0006 */
.L_x_8:
[----:B------:R-:W-:Y:S05]  /*0880*/  BSYNC.RECONVERGENT B1 ;  /* 0x0000000000017941 */ /* 0x000fea0003800200 */
.L_x_6:
[----:B------:R-:W-:Y:S02]  /*0890*/  IMAD.MOV.U32 R11, RZ, RZ, 0x0 ;  /* 0x00000000ff0b7424 */ /* 0x000fe400078e00ff */
[----:B------:R-:W-:Y:S02]  /*08a0*/  IMAD.MOV.U32 R2, RZ, RZ, R16 ;  /* 0x000000ffff027224 */ /* 0x000fe400078e0010 */
[----:B------:R-:W-:Y:S01]  /*08b0*/  IMAD.MOV.U32 R3, RZ, RZ, R17 ;  /* 0x000000ffff037224 */ /* 0x000fe200078e0011 */
[----:B------:R-:W-:Y:S06]  /*08c0*/  RET.REL.NODEC R10 `(_Z16cudaKernelCalcPIjdPd) ;  /* 0xfffffff40acc7950 */ /* 0x000fec0003c3ffff */
.L_x_10:
        /* <DEDUP_REMOVED lines=11> */
.L_x_11:


//--------------------- .nv.shared._Z24cudaKernelReductionPhasejPdS_ --------------------------
	.section	.nv.shared._Z24cudaKernelReductionPhasejPdS_,"aw",@nobits
	.sectionflags	@""
	.align	16
	.zero		1024


//--------------------- .nv.shared.reserved.0     --------------------------
	.section	.nv.shared.reserved.0,"aw",@nobits
	.weak		__nv_reservedSMEM_offset_0_alias
	.size		__nv_reservedSMEM_offset_0_alias, 0, 64
	.other		__nv_reservedSMEM_offset_0_alias,@"STO_CUDA_RESERVED_SHARED STV_DEFAULT"
__nv_reservedSMEM_offset_0_alias:
	.zero		0
	.zero		64


//--------------------- .nv.shared._Z16cudaKernelCalcPIjdPd --------------------------
	.section	.nv.shared._Z16cudaKernelCalcPIjdPd,"aw",@nobits
	.sectionflags	@""
	.align	16
	.zero		1024


//--------------------- .nv.constant0._Z24cudaKernelReductionPhasejPdS_ --------------------------
	.section	.nv.constant0._Z24cudaKernelReductionPhasejPdS_,"a",@progbits
	.sectionflags	@""
	.align	4
.nv.constant0._Z24cudaKernelReductionPhasejPdS_:
	.zero		920


//--------------------- .nv.constant0._Z16cudaKernelCalcPIjdPd --------------------------
	.section	.nv.constant0._Z16cudaKernelCalcPIjdPd,"a",@progbits
	.sectionflags	@""
	.align	4
.nv.constant0._Z16cudaKernelCalcPIjdPd:
	.zero		920


//--------------------- SYMBOLS --------------------------

	.type		.nv.reservedSmem.offset0,@object
	.size		.nv.reservedSmem.offset0,0x4
	.type		.nv.reservedSmem.cap,@object
	.size		.nv.reservedSmem.cap,0x4
